//
// Generated by NVIDIA NVVM Compiler
//
// Compiler Build ID: CL-36424714
// Cuda compilation tools, release 13.0, V13.0.88
// Based on NVVM 20.0.0
//

.version 9.0
.target sm_100
.address_size 64

	// .globl	_Z11sameAddressP6float4

.visible .entry _Z11sameAddressP6float4(
	.param .u64 .ptr .align 1 _Z11sameAddressP6float4_param_0
)
{
	.reg .pred 	%p<2>;
	.reg .b32 	%r<2>;
	.reg .b32 	%f<2>;
	.reg .b64 	%rd<3>;

	ld.param.u64 	%rd1, [_Z11sameAddressP6float4_param_0];
	mov.u32 	%r1, %tid.x;
	setp.gt.u32 	%p1, %r1, 31;
	@%p1 bra 	$L__BB0_2;
	cvta.to.global.u64 	%rd2, %rd1;
	mov.f32 	%f1, 0f00000000;
	st.global.v4.f32 	[%rd2], {%f1, %f1, %f1, %f1};
$L__BB0_2:
	ret;

}
	// .globl	_Z19sequentialAddressesP6float4
.visible .entry _Z19sequentialAddressesP6float4(
	.param .u64 .ptr .align 1 _Z19sequentialAddressesP6float4_param_0
)
{
	.reg .pred 	%p<2>;
	.reg .b32 	%r<2>;
	.reg .b32 	%f<2>;
	.reg .b64 	%rd<5>;

	ld.param.u64 	%rd2, [_Z19sequentialAddressesP6float4_param_0];
	cvta.to.global.u64 	%rd3, %rd2;
	mov.u32 	%r1, %tid.x;
	mul.wide.u32 	%rd4, %r1, 16;
	add.s64 	%rd1, %rd3, %rd4;
	setp.gt.u32 	%p1, %r1, 31;
	@%p1 bra 	$L__BB1_2;
	mov.f32 	%f1, 0f00000000;
	st.global.v4.f32 	[%rd1], {%f1, %f1, %f1, %f1};
$L__BB1_2:
	ret;

}
	// .globl	_Z18separateCacheLinesP6float4
.visible .entry _Z18separateCacheLinesP6float4(
	.param .u64 .ptr .align 1 _Z18separateCacheLinesP6float4_param_0
)
{
	.reg .pred 	%p<2>;
	.reg .b32 	%r<3>;
	.reg .b32 	%f<2>;
	.reg .b64 	%rd<5>;

	ld.param.u64 	%rd2, [_Z18separateCacheLinesP6float4_param_0];
	cvta.to.global.u64 	%rd3, %rd2;
	mov.u32 	%r1, %tid.x;
	shl.b32 	%r2, %r1, 3;
	mul.wide.u32 	%rd4, %r2, 16;
	add.s64 	%rd1, %rd3, %rd4;
	setp.gt.u32 	%p1, %r1, 31;
	@%p1 bra 	$L__BB2_2;
	mov.f32 	%f1, 0f00000000;
	st.global.v4.f32 	[%rd1], {%f1, %f1, %f1, %f1};
$L__BB2_2:
	ret;

}


// ===== COMPILED SASS (sm_100) =====

	.target	sm_100

	.elftype	@"ET_EXEC"


//--------------------- .note.nv.tkinfo           --------------------------
	.section	.note.nv.tkinfo,"",@"SHT_NOTE"
	.sectionflags	@"SHF_NOTE_NV_TKINFO"
	.tkinfo
        /*0018*/ 	.word	0x00000002
        /*0030*/ 	.string	""
        /*0030*/ 	.string	"ptxas"
        /*0030*/ 	.string	"Cuda compilation tools, release 13.0, V13.0.88"
        /*0030*/ 	.string	"Build cuda_13.0.r13.0/compiler.36424714_0"
        /*0030*/ 	.string	"-arch sm_100 -m 64 "



//--------------------- .note.nv.cuinfo           --------------------------
	.section	.note.nv.cuinfo,"",@"SHT_NOTE"
	.sectionflags	@"SHF_NOTE_NV_CUINFO"
        /*0018*/ 	.short	0x0002
        /*001a*/ 	.short	0x0064
        /*001c*/ 	.short	0x0082
	.zero		2


//--------------------- .nv.info                  --------------------------
	.section	.nv.info,"",@"SHT_CUDA_INFO"
	.align	4


	//----- nvinfo : EIATTR_REGCOUNT
	.align		4
        /*0000*/ 	.byte	0x04, 0x2f
        /*0002*/ 	.short	(.L_1 - .L_0)
	.align		4
.L_0:
        /*0004*/ 	.word	index@(_Z11sameAddressP6float4)
        /*0008*/ 	.word	0x00000006


	//----- nvinfo : EIATTR_FRAME_SIZE
	.align		4
.L_1:
        /*000c*/ 	.byte	0x04, 0x11
        /*000e*/ 	.short	(.L_3 - .L_2)
	.align		4
.L_2:
        /*0010*/ 	.word	index@(_Z11sameAddressP6float4)
        /*0014*/ 	.word	0x00000000


	//----- nvinfo : EIATTR_REGCOUNT
	.align		4
.L_3:
        /*0018*/ 	.byte	0x04, 0x2f
        /*001a*/ 	.short	(.L_5 - .L_4)
	.align		4
.L_4:
        /*001c*/ 	.word	index@(_Z19sequentialAddressesP6float4)
        /*0020*/ 	.word	0x00000008


	//----- nvinfo : EIATTR_FRAME_SIZE
	.align		4
.L_5:
        /*0024*/ 	.byte	0x04, 0x11
        /*0026*/ 	.short	(.L_7 - .L_6)
	.align		4
.L_6:
        /*0028*/ 	.word	index@(_Z19sequentialAddressesP6float4)
        /*002c*/ 	.word	0x00000000


	//----- nvinfo : EIATTR_REGCOUNT
	.align		4
.L_7:
        /*0030*/ 	.byte	0x04, 0x2f
        /*0032*/ 	.short	(.L_9 - .L_8)
	.align		4
.L_8:
        /*0034*/ 	.word	index@(_Z18separateCacheLinesP6float4)
        /*0038*/ 	.word	0x00000008


	//----- nvinfo : EIATTR_FRAME_SIZE
	.align		4
.L_9:
        /*003c*/ 	.byte	0x04, 0x11
        /*003e*/ 	.short	(.L_11 - .L_10)
	.align		4
.L_10:
        /*0040*/ 	.word	index@(_Z18separateCacheLinesP6float4)
        /*0044*/ 	.word	0x00000000


	//----- nvinfo : EIATTR_MIN_STACK_SIZE
	.align		4
.L_11:
        /*0048*/ 	.byte	0x04, 0x12
        /*004a*/ 	.short	(.L_13 - .L_12)
	.align		4
.L_12:
        /*004c*/ 	.word	index@(_Z18separateCacheLinesP6float4)
        /*0050*/ 	.word	0x00000000


	//----- nvinfo : EIATTR_MIN_STACK_SIZE
	.align		4
.L_13:
        /*0054*/ 	.byte	0x04, 0x12
        /*0056*/ 	.short	(.L_15 - .L_14)
	.align		4
.L_14:
        /*0058*/ 	.word	index@(_Z19sequentialAddressesP6float4)
        /*005c*/ 	.word	0x00000000


	//----- nvinfo : EIATTR_MIN_STACK_SIZE
	.align		4
.L_15:
        /*0060*/ 	.byte	0x04, 0x12
        /*0062*/ 	.short	(.L_17 - .L_16)
	.align		4
.L_16:
        /*0064*/ 	.word	index@(_Z11sameAddressP6float4)
        /*0068*/ 	.word	0x00000000
.L_17:


//--------------------- .nv.compat                --------------------------
	.section	.nv.compat,"",@"SHT_CUDA_COMPAT_INFO"
	.align	4
        /*0000*/ 	.byte	0x02, 0x09, 0x00, 0x00, 0x02, 0x02, 0x01, 0x00, 0x02, 0x05, 0x05, 0x00, 0x03, 0x07, 0x01, 0x01
        /*0010*/ 	.byte	0x02, 0x03, 0x00, 0x00, 0x02, 0x06, 0x01, 0x00, 0x04, 0x0b, 0x08, 0x00, 0x09, 0x00, 0x00, 0x00
        /*0020*/ 	.byte	0x00, 0x00, 0x00, 0x00


//--------------------- .nv.info._Z18separateCacheLinesP6float4 --------------------------
	.section	.nv.info._Z18separateCacheLinesP6float4,"",@"SHT_CUDA_INFO"
	.sectionflags	@""
	.align	4


	//----- nvinfo : EIATTR_CUDA_API_VERSION
	.align		4
        /*0000*/ 	.byte	0x04, 0x37
        /*0002*/ 	.short	(.L_19 - .L_18)
.L_18:
        /*0004*/ 	.word	0x00000082


	//----- nvinfo : EIATTR_KPARAM_INFO
	.align		4
.L_19:
        /*0008*/ 	.byte	0x04, 0x17
        /*000a*/ 	.short	(.L_21 - .L_20)
.L_20:
        /*000c*/ 	.word	0x00000000
        /*0010*/ 	.short	0x0000
        /*0012*/ 	.short	0x0000
        /*0014*/ 	.byte	0x00, 0xf5, 0x21, 0x00


	//----- nvinfo : EIATTR_SPARSE_MMA_MASK
	.align		4
.L_21:
        /*0018*/ 	.byte	0x03, 0x50
        /*001a*/ 	.short	0x0000


	//----- nvinfo : EIATTR_MAXREG_COUNT
	.align		4
        /*001c*/ 	.byte	0x03, 0x1b
        /*001e*/ 	.short	0x00ff


	//----- nvinfo : EIATTR_MERCURY_ISA_VERSION
	.align		4
        /*0020*/ 	.byte	0x03, 0x5f
        /*0022*/ 	.short	0x0101


	//----- nvinfo : EIATTR_VRC_CTA_INIT_COUNT
	.align		4
        /*0024*/ 	.byte	0x02, 0x4a
	.zero		1
	.zero		1


	//----- nvinfo : EIATTR_EXIT_INSTR_OFFSETS
	.align		4
        /*0028*/ 	.byte	0x04, 0x1c
        /*002a*/ 	.short	(.L_23 - .L_22)


	//   ....[0]....
.L_22:
        /*002c*/ 	.word	0x00000040


	//   ....[1]....
        /*0030*/ 	.word	0x00000090


	//----- nvinfo : EIATTR_CBANK_PARAM_SIZE
	.align		4
.L_23:
        /*0034*/ 	.byte	0x03, 0x19
        /*0036*/ 	.short	0x0008


	//----- nvinfo : EIATTR_PARAM_CBANK
	.align		4
        /*0038*/ 	.byte	0x04, 0x0a
        /*003a*/ 	.short	(.L_25 - .L_24)
	.align		4
.L_24:
        /*003c*/ 	.word	index@(.nv.constant0._Z18separateCacheLinesP6float4)
        /*0040*/ 	.short	0x0380
        /*0042*/ 	.short	0x0008


	//----- nvinfo : EIATTR_SW_WAR
	.align		4
.L_25:
        /*0044*/ 	.byte	0x04, 0x36
        /*0046*/ 	.short	(.L_27 - .L_26)
.L_26:
        /*0048*/ 	.word	0x00000008
.L_27:


//--------------------- .nv.info._Z19sequentialAddressesP6float4 --------------------------
	.section	.nv.info._Z19sequentialAddressesP6float4,"",@"SHT_CUDA_INFO"
	.sectionflags	@""
	.align	4


	//----- nvinfo : EIATTR_CUDA_API_VERSION
	.align		4
        /*0000*/ 	.byte	0x04, 0x37
        /*0002*/ 	.short	(.L_29 - .L_28)
.L_28:
        /*0004*/ 	.word	0x00000082


	//----- nvinfo : EIATTR_KPARAM_INFO
	.align		4
.L_29:
        /*0008*/ 	.byte	0x04, 0x17
        /*000a*/ 	.short	(.L_31 - .L_30)
.L_30:
        /*000c*/ 	.word	0x00000000
        /*0010*/ 	.short	0x0000
        /*0012*/ 	.short	0x0000
        /*0014*/ 	.byte	0x00, 0xf5, 0x21, 0x00


	//----- nvinfo : EIATTR_SPARSE_MMA_MASK
	.align		4
.L_31:
        /*0018*/ 	.byte	0x03, 0x50
        /*001a*/ 	.short	0x0000


	//----- nvinfo : EIATTR_MAXREG_COUNT
	.align		4
        /*001c*/ 	.byte	0x03, 0x1b
        /*001e*/ 	.short	0x00ff


	//----- nvinfo : EIATTR_MERCURY_ISA_VERSION
	.align		4
        /*0020*/ 	.byte	0x03, 0x5f
        /*0022*/ 	.short	0x0101


	//----- nvinfo : EIATTR_VRC_CTA_INIT_COUNT
	.align		4
        /*0024*/ 	.byte	0x02, 0x4a
	.zero		1
	.zero		1


	//----- nvinfo : EIATTR_EXIT_INSTR_OFFSETS
	.align		4
        /*0028*/ 	.byte	0x04, 0x1c
        /*002a*/ 	.short	(.L_33 - .L_32)


	//   ....[0]....
.L_32:
        /*002c*/ 	.word	0x00000040


	//   ....[1]....
        /*0030*/ 	.word	0x00000080


	//----- nvinfo : EIATTR_CBANK_PARAM_SIZE
	.align		4
.L_33:
        /*0034*/ 	.byte	0x03, 0x19
        /*0036*/ 	.short	0x0008


	//----- nvinfo : EIATTR_PARAM_CBANK
	.align		4
        /*0038*/ 	.byte	0x04, 0x0a
        /*003a*/ 	.short	(.L_35 - .L_34)
	.align		4
.L_34:
        /*003c*/ 	.word	index@(.nv.constant0._Z19sequentialAddressesP6float4)
        /*0040*/ 	.short	0x0380
        /*0042*/ 	.short	0x0008


	//----- nvinfo : EIATTR_SW_WAR
	.align		4
.L_35:
        /*0044*/ 	.byte	0x04, 0x36
        /*0046*/ 	.short	(.L_37 - .L_36)
.L_36:
        /*0048*/ 	.word	0x00000008
.L_37:


//--------------------- .nv.info._Z11sameAddressP6float4 --------------------------
	.section	.nv.info._Z11sameAddressP6float4,"",@"SHT_CUDA_INFO"
	.sectionflags	@""
	.align	4


	//----- nvinfo : EIATTR_CUDA_API_VERSION
	.align		4
        /*0000*/ 	.byte	0x04, 0x37
        /*0002*/ 	.short	(.L_39 - .L_38)
.L_38:
        /*0004*/ 	.word	0x00000082


	//----- nvinfo : EIATTR_KPARAM_INFO
	.align		4
.L_39:
        /*0008*/ 	.byte	0x04, 0x17
        /*000a*/ 	.short	(.L_41 - .L_40)
.L_40:
        /*000c*/ 	.word	0x00000000
        /*0010*/ 	.short	0x0000
        /*0012*/ 	.short	0x0000
        /*0014*/ 	.byte	0x00, 0xf5, 0x21, 0x00


	//----- nvinfo : EIATTR_SPARSE_MMA_MASK
	.align		4
.L_41:
        /*0018*/ 	.byte	0x03, 0x50
        /*001a*/ 	.short	0x0000


	//----- nvinfo : EIATTR_MAXREG_COUNT
	.align		4
        /*001c*/ 	.byte	0x03, 0x1b
        /*001e*/ 	.short	0x00ff


	//----- nvinfo : EIATTR_MERCURY_ISA_VERSION
	.align		4
        /*0020*/ 	.byte	0x03, 0x5f
        /*0022*/ 	.short	0x0101


	//----- nvinfo : EIATTR_VRC_CTA_INIT_COUNT
	.align		4
        /*0024*/ 	.byte	0x02, 0x4a
	.zero		1
	.zero		1


	//----- nvinfo : EIATTR_EXIT_INSTR_OFFSETS
	.align		4
        /*0028*/ 	.byte	0x04, 0x1c
        /*002a*/ 	.short	(.L_43 - .L_42)


	//   ....[0]....
.L_42:
        /*002c*/ 	.word	0x00000030


	//   ....[1]....
        /*0030*/ 	.word	0x00000070


	//----- nvinfo : EIATTR_CBANK_PARAM_SIZE
	.align		4
.L_43:
        /*0034*/ 	.byte	0x03, 0x19
        /*0036*/ 	.short	0x0008


	//----- nvinfo : EIATTR_PARAM_CBANK
	.align		4
        /*0038*/ 	.byte	0x04, 0x0a
        /*003a*/ 	.short	(.L_45 - .L_44)
	.align		4
.L_44:
        /*003c*/ 	.word	index@(.nv.constant0._Z11sameAddressP6float4)
        /*0040*/ 	.short	0x0380
        /*0042*/ 	.short	0x0008


	//----- nvinfo : EIATTR_SW_WAR
	.align		4
.L_45:
        /*0044*/ 	.byte	0x04, 0x36
        /*0046*/ 	.short	(.L_47 - .L_46)
.L_46:
        /*0048*/ 	.word	0x00000008
.L_47:


//--------------------- .nv.callgraph             --------------------------
	.section	.nv.callgraph,"",@"SHT_CUDA_CALLGRAPH"
	.align	4
	.sectionentsize	8
	.align		4
        /*0000*/ 	.word	0x00000000
	.align		4
        /*0004*/ 	.word	0xffffffff
	.align		4
        /*0008*/ 	.word	0x00000000
	.align		4
        /*000c*/ 	.word	0xfffffffe
	.align		4
        /*0010*/ 	.word	0x00000000
	.align		4
        /*0014*/ 	.word	0xfffffffd
	.align		4
        /*0018*/ 	.word	0x00000000
	.align		4
        /*001c*/ 	.word	0xfffffffc


//--------------------- .text._Z18separateCacheLinesP6float4 --------------------------
	.section	.text._Z18separateCacheLinesP6float4,"ax",@progbits
	.align	128
        .global         _Z18separateCacheLinesP6float4
        .type           _Z18separateCacheLinesP6float4,@function
        .size           _Z18separateCacheLinesP6float4,(.L_x_3 - _Z18separateCacheLinesP6float4)
        .other          _Z18separateCacheLinesP6float4,@"STO_CUDA_ENTRY STV_DEFAULT"
_Z18separateCacheLinesP6float4:
.text._Z18separateCacheLinesP6float4:
[----:B------:R-:W-:Y:S01]  /*0000*/  LDC R1, c[0x0][0x37c] ;  /* 0x0000df00ff017b82 */ /* 0x000fe20000000800 */
[----:B------:R-:W0:Y:S07]  /*0010*/  S2R R5, SR_TID.X ;  /* 0x0000000000057919 */ /* 0x000e2e0000002100 */
[----:B------:R-:W1:Y:S01]  /*0020*/  LDC.64 R2, c[0x0][0x380] ;  /* 0x0000e000ff027b82 */ /* 0x000e620000000a00 */
[----:B0-----:R-:W-:-:S13]  /*0030*/  ISETP.GT.U32.AND P0, PT, R5, 0x1f, PT ;  /* 0x0000001f0500780c */ /* 0x001fda0003f04070 */
[----:B------:R-:W-:Y:S05]  /*0040*/  @P0 EXIT ;  /* 0x000000000000094d */ /* 0x000fea0003800000 */
[----:B------:R-:W0:Y:S01]  /*0050*/  LDCU.64 UR4, c[0x0][0x358] ;  /* 0x00006b00ff0477ac */ /* 0x000e220008000a00 */
[----:B------:R-:W-:-:S05]  /*0060*/  SHF.L.U32 R5, R5, 0x3, RZ ;  /* 0x0000000305057819 */ /* 0x000fca00000006ff */
[----:B-1----:R-:W-:-:S05]  /*0070*/  IMAD.WIDE.U32 R2, R5, 0x10, R2 ;  /* 0x0000001005027825 */ /* 0x002fca00078e0002 */
[----:B0-----:R-:W-:Y:S01]  /*0080*/  STG.E.128 desc[UR4][R2.64], RZ ;  /* 0x000000ff02007986 */ /* 0x001fe2000c101d04 */
[----:B------:R-:W-:Y:S05]  /*0090*/  EXIT ;  /* 0x000000000000794d */ /* 0x000fea0003800000 */
.L_x_0:
[----:B------:R-:W-:-:S00]  /*00a0*/  BRA `(.L_x_0) ;  /* 0xfffffffc00fc7947 */ /* 0x000fc0000383ffff */
[----:B------:R-:W-:-:S00]  /*00b0*/  NOP ;  /* 0x0000000000007918 */ /* 0x000fc00000000000 */
        /* <DEDUP_REMOVED lines=12> */
.L_x_3:


//--------------------- .text._Z19sequentialAddressesP6float4 --------------------------
	.section	.text._Z19sequentialAddressesP6float4,"ax",@progbits
	.align	128
        .global         _Z19sequentialAddressesP6float4
        .type           _Z19sequentialAddressesP6float4,@function
        .size           _Z19sequentialAddressesP6float4,(.L_x_4 - _Z19sequentialAddressesP6float4)
        .other          _Z19sequentialAddressesP6float4,@"STO_CUDA_ENTRY STV_DEFAULT"
_Z19sequentialAddressesP6float4:
.text._Z19sequentialAddressesP6float4:
[----:B------:R-:W-:Y:S01]  /*0000*/  LDC R1, c[0x0][0x37c] ;  /* 0x0000df00ff017b82 */ /* 0x000fe20000000800 */
[----:B------:R-:W0:Y:S07]  /*0010*/  S2R R5, SR_TID.X ;  /* 0x0000000000057919 */ /* 0x000e2e0000002100 */
[----:B------:R-:W1:Y:S01]  /*0020*/  LDC.64 R2, c[0x0][0x380] ;  /* 0x0000e000ff027b82 */ /* 0x000e620000000a00 */
[----:B0-----:R-:W-:-:S13]  /*0030*/  ISETP.GT.U32.AND P0, PT, R5, 0x1f, PT ;  /* 0x0000001f0500780c */ /* 0x001fda0003f04070 */
[----:B------:R-:W-:Y:S05]  /*0040*/  @P0 EXIT ;  /* 0x000000000000094d */ /* 0x000fea0003800000 */
[----:B------:R-:W0:Y:S01]  /*0050*/  LDCU.64 UR4, c[0x0][0x358] ;  /* 0x00006b00ff0477ac */ /* 0x000e220008000a00 */
[----:B-1----:R-:W-:-:S05]  /*0060*/  IMAD.WIDE.U32 R2, R5, 0x10, R2 ;  /* 0x0000001005027825 */ /* 0x002fca00078e0002 */
[----:B0-----:R-:W-:Y:S01]  /*0070*/  STG.E.128 desc[UR4][R2.64], RZ ;  /* 0x000000ff02007986 */ /* 0x001fe2000c101d04 */
[----:B------:R-:W-:Y:S05]  /*0080*/  EXIT ;  /* 0x000000000000794d */ /* 0x000fea0003800000 */
.L_x_1:
        /* <DEDUP_REMOVED lines=15> */
.L_x_4:


//--------------------- .text._Z11sameAddressP6float4 --------------------------
	.section	.text._Z11sameAddressP6float4,"ax",@progbits
	.align	128
        .global         _Z11sameAddressP6float4
        .type           _Z11sameAddressP6float4,@function
        .size           _Z11sameAddressP6float4,(.L_x_5 - _Z11sameAddressP6float4)
        .other          _Z11sameAddressP6float4,@"STO_CUDA_ENTRY STV_DEFAULT"
_Z11sameAddressP6float4:
.text._Z11sameAddressP6float4:
[----:B------:R-:W-:Y:S01]  /*0000*/  LDC R1, c[0x0][0x37c] ;  /* 0x0000df00ff017b82 */ /* 0x000fe20000000800 */
[----:B------:R-:W0:Y:S02]  /*0010*/  S2R R0, SR_TID.X ;  /* 0x0000000000007919 */ /* 0x000e240000002100 */
[----:B0-----:R-:W-:-:S13]  /*0020*/  ISETP.GT.U32.AND P0, PT, R0, 0x1f, PT ;  /* 0x0000001f0000780c */ /* 0x001fda0003f04070 */
[----:B------:R-:W-:Y:S05]  /*0030*/  @P0 EXIT ;  /* 0x000000000000094d */ /* 0x000fea0003800000 */
[----:B------:R-:W0:Y:S01]  /*0040*/  LDC.64 R2, c[0x0][0x380] ;  /* 0x0000e000ff027b82 */ /* 0x000e220000000a00 */
[----:B------:R-:W0:Y:S02]  /*0050*/  LDCU.64 UR4, c[0x0][0x358] ;  /* 0x00006b00ff0477ac */ /* 0x000e240008000a00 */
[----:B0-----:R-:W-:Y:S01]  /*0060*/  STG.E.128 desc[UR4][R2.64], RZ ;  /* 0x000000ff02007986 */ /* 0x001fe2000c101d04 */
[----:B------:R-:W-:Y:S05]  /*0070*/  EXIT ;  /* 0x000000000000794d */ /* 0x000fea0003800000 */
.L_x_2:
        /* <DEDUP_REMOVED lines=16> */
.L_x_5:


//--------------------- .nv.shared.reserved.0     --------------------------
	.section	.nv.shared.reserved.0,"aw",@nobits
	.weak		__nv_reservedSMEM_offset_0_alias
	.size		__nv_reservedSMEM_offset_0_alias, 0, 64
	.other		__nv_reservedSMEM_offset_0_alias,@"STO_CUDA_RESERVED_SHARED STV_DEFAULT"
__nv_reservedSMEM_offset_0_alias:
	.zero		0
	.zero		64


//--------------------- .nv.constant0._Z18separateCacheLinesP6float4 --------------------------
	.section	.nv.constant0._Z18separateCacheLinesP6float4,"a",@progbits
	.sectionflags	@""
	.align	4
.nv.constant0._Z18separateCacheLinesP6float4:
	.zero		904


//--------------------- .nv.constant0._Z19sequentialAddressesP6float4 --------------------------
	.section	.nv.constant0._Z19sequentialAddressesP6float4,"a",@progbits
	.sectionflags	@""
	.align	4
.nv.constant0._Z19sequentialAddressesP6float4:
	.zero		904


//--------------------- .nv.constant0._Z11sameAddressP6float4 --------------------------
	.section	.nv.constant0._Z11sameAddressP6float4,"a",@progbits
	.sectionflags	@""
	.align	4
.nv.constant0._Z11sameAddressP6float4:
	.zero		904


//--------------------- SYMBOLS --------------------------

	.type		.nv.reservedSmem.offset0,@object
	.size		.nv.reservedSmem.offset0,0x4
